//
// Generated by NVIDIA NVVM Compiler
//
// Compiler Build ID: CL-36424714
// Cuda compilation tools, release 13.0, V13.0.88
// Based on NVVM 20.0.0
//

.version 9.0
.target sm_100
.address_size 64

	// .globl	_Z10matrix_addPdS_S_Pi

.visible .entry _Z10matrix_addPdS_S_Pi(
	.param .u64 .ptr .align 1 _Z10matrix_addPdS_S_Pi_param_0,
	.param .u64 .ptr .align 1 _Z10matrix_addPdS_S_Pi_param_1,
	.param .u64 .ptr .align 1 _Z10matrix_addPdS_S_Pi_param_2,
	.param .u64 .ptr .align 1 _Z10matrix_addPdS_S_Pi_param_3
)
{
	.reg .b32 	%r<5>;
	.reg .b64 	%rd<13>;
	.reg .b64 	%fd<4>;

	ld.param.u64 	%rd1, [_Z10matrix_addPdS_S_Pi_param_0];
	ld.param.u64 	%rd2, [_Z10matrix_addPdS_S_Pi_param_1];
	ld.param.u64 	%rd3, [_Z10matrix_addPdS_S_Pi_param_2];
	ld.param.u64 	%rd4, [_Z10matrix_addPdS_S_Pi_param_3];
	cvta.to.global.u64 	%rd5, %rd3;
	cvta.to.global.u64 	%rd6, %rd2;
	cvta.to.global.u64 	%rd7, %rd1;
	cvta.to.global.u64 	%rd8, %rd4;
	mov.u32 	%r1, %ctaid.x;
	ld.global.u32 	%r2, [%rd8];
	mov.u32 	%r3, %tid.x;
	mad.lo.s32 	%r4, %r2, %r1, %r3;
	mul.wide.u32 	%rd9, %r4, 8;
	add.s64 	%rd10, %rd7, %rd9;
	ld.global.f64 	%fd1, [%rd10];
	add.s64 	%rd11, %rd6, %rd9;
	ld.global.f64 	%fd2, [%rd11];
	add.f64 	%fd3, %fd1, %fd2;
	add.s64 	%rd12, %rd5, %rd9;
	st.global.f64 	[%rd12], %fd3;
	ret;

}


// ===== COMPILED SASS (sm_100) =====

	.target	sm_100

	.elftype	@"ET_EXEC"


//--------------------- .note.nv.tkinfo           --------------------------
	.section	.note.nv.tkinfo,"",@"SHT_NOTE"
	.sectionflags	@"SHF_NOTE_NV_TKINFO"
	.tkinfo
        /*0018*/ 	.word	0x00000002
        /*0030*/ 	.string	""
        /*0030*/ 	.string	"ptxas"
        /*0030*/ 	.string	"Cuda compilation tools, release 13.0, V13.0.88"
        /*0030*/ 	.string	"Build cuda_13.0.r13.0/compiler.36424714_0"
        /*0030*/ 	.string	"-arch sm_100 -m 64 "



//--------------------- .note.nv.cuinfo           --------------------------
	.section	.note.nv.cuinfo,"",@"SHT_NOTE"
	.sectionflags	@"SHF_NOTE_NV_CUINFO"
        /*0018*/ 	.short	0x0002
        /*001a*/ 	.short	0x0064
        /*001c*/ 	.short	0x0082
	.zero		2


//--------------------- .nv.info                  --------------------------
	.section	.nv.info,"",@"SHT_CUDA_INFO"
	.align	4


	//----- nvinfo : EIATTR_REGCOUNT
	.align		4
        /*0000*/ 	.byte	0x04, 0x2f
        /*0002*/ 	.short	(.L_1 - .L_0)
	.align		4
.L_0:
        /*0004*/ 	.word	index@(_Z10matrix_addPdS_S_Pi)
        /*0008*/ 	.word	0x0000000e


	//----- nvinfo : EIATTR_FRAME_SIZE
	.align		4
.L_1:
        /*000c*/ 	.byte	0x04, 0x11
        /*000e*/ 	.short	(.L_3 - .L_2)
	.align		4
.L_2:
        /*0010*/ 	.word	index@(_Z10matrix_addPdS_S_Pi)
        /*0014*/ 	.word	0x00000000


	//----- nvinfo : EIATTR_MIN_STACK_SIZE
	.align		4
.L_3:
        /*0018*/ 	.byte	0x04, 0x12
        /*001a*/ 	.short	(.L_5 - .L_4)
	.align		4
.L_4:
        /*001c*/ 	.word	index@(_Z10matrix_addPdS_S_Pi)
        /*0020*/ 	.word	0x00000000
.L_5:


//--------------------- .nv.compat                --------------------------
	.section	.nv.compat,"",@"SHT_CUDA_COMPAT_INFO"
	.align	4
        /*0000*/ 	.byte	0x02, 0x09, 0x00, 0x00, 0x02, 0x02, 0x01, 0x00, 0x02, 0x05, 0x05, 0x00, 0x03, 0x07, 0x01, 0x01
        /*0010*/ 	.byte	0x02, 0x03, 0x00, 0x00, 0x02, 0x06, 0x01, 0x00, 0x04, 0x0b, 0x08, 0x00, 0x01, 0x00, 0x00, 0x00
        /*0020*/ 	.byte	0x00, 0x00, 0x00, 0x00


//--------------------- .nv.info._Z10matrix_addPdS_S_Pi --------------------------
	.section	.nv.info._Z10matrix_addPdS_S_Pi,"",@"SHT_CUDA_INFO"
	.sectionflags	@""
	.align	4


	//----- nvinfo : EIATTR_CUDA_API_VERSION
	.align		4
        /*0000*/ 	.byte	0x04, 0x37
        /*0002*/ 	.short	(.L_7 - .L_6)
.L_6:
        /*0004*/ 	.word	0x00000082


	//----- nvinfo : EIATTR_KPARAM_INFO
	.align		4
.L_7:
        /*0008*/ 	.byte	0x04, 0x17
        /*000a*/ 	.short	(.L_9 - .L_8)
.L_8:
        /*000c*/ 	.word	0x00000000
        /*0010*/ 	.short	0x0003
        /*0012*/ 	.short	0x0018
        /*0014*/ 	.byte	0x00, 0xf5, 0x21, 0x00


	//----- nvinfo : EIATTR_KPARAM_INFO
	.align		4
.L_9:
        /*0018*/ 	.byte	0x04, 0x17
        /*001a*/ 	.short	(.L_11 - .L_10)
.L_10:
        /*001c*/ 	.word	0x00000000
        /*0020*/ 	.short	0x0002
        /*0022*/ 	.short	0x0010
        /*0024*/ 	.byte	0x00, 0xf5, 0x21, 0x00


	//----- nvinfo : EIATTR_KPARAM_INFO
	.align		4
.L_11:
        /*0028*/ 	.byte	0x04, 0x17
        /*002a*/ 	.short	(.L_13 - .L_12)
.L_12:
        /*002c*/ 	.word	0x00000000
        /*0030*/ 	.short	0x0001
        /*0032*/ 	.short	0x0008
        /*0034*/ 	.byte	0x00, 0xf5, 0x21, 0x00


	//----- nvinfo : EIATTR_KPARAM_INFO
	.align		4
.L_13:
        /*0038*/ 	.byte	0x04, 0x17
        /*003a*/ 	.short	(.L_15 - .L_14)
.L_14:
        /*003c*/ 	.word	0x00000000
        /*0040*/ 	.short	0x0000
        /*0042*/ 	.short	0x0000
        /*0044*/ 	.byte	0x00, 0xf5, 0x21, 0x00


	//----- nvinfo : EIATTR_SPARSE_MMA_MASK
	.align		4
.L_15:
        /*0048*/ 	.byte	0x03, 0x50
        /*004a*/ 	.short	0x0000


	//----- nvinfo : EIATTR_MAXREG_COUNT
	.align		4
        /*004c*/ 	.byte	0x03, 0x1b
        /*004e*/ 	.short	0x00ff


	//----- nvinfo : EIATTR_MERCURY_ISA_VERSION
	.align		4
        /*0050*/ 	.byte	0x03, 0x5f
        /*0052*/ 	.short	0x0101


	//----- nvinfo : EIATTR_VRC_CTA_INIT_COUNT
	.align		4
        /*0054*/ 	.byte	0x02, 0x4a
	.zero		1
	.zero		1


	//----- nvinfo : EIATTR_EXIT_INSTR_OFFSETS
	.align		4
        /*0058*/ 	.byte	0x04, 0x1c
        /*005a*/ 	.short	(.L_17 - .L_16)


	//   ....[0]....
.L_16:
        /*005c*/ 	.word	0x00000110


	//----- nvinfo : EIATTR_CBANK_PARAM_SIZE
	.align		4
.L_17:
        /*0060*/ 	.byte	0x03, 0x19
        /*0062*/ 	.short	0x0020


	//----- nvinfo : EIATTR_PARAM_CBANK
	.align		4
        /*0064*/ 	.byte	0x04, 0x0a
        /*0066*/ 	.short	(.L_19 - .L_18)
	.align		4
.L_18:
        /*0068*/ 	.word	index@(.nv.constant0._Z10matrix_addPdS_S_Pi)
        /*006c*/ 	.short	0x0380
        /*006e*/ 	.short	0x0020


	//----- nvinfo : EIATTR_SW_WAR
	.align		4
.L_19:
        /*0070*/ 	.byte	0x04, 0x36
        /*0072*/ 	.short	(.L_21 - .L_20)
.L_20:
        /*0074*/ 	.word	0x00000008
.L_21:


//--------------------- .nv.callgraph             --------------------------
	.section	.nv.callgraph,"",@"SHT_CUDA_CALLGRAPH"
	.align	4
	.sectionentsize	8
	.align		4
        /*0000*/ 	.word	0x00000000
	.align		4
        /*0004*/ 	.word	0xffffffff
	.align		4
        /*0008*/ 	.word	0x00000000
	.align		4
        /*000c*/ 	.word	0xfffffffe
	.align		4
        /*0010*/ 	.word	0x00000000
	.align		4
        /*0014*/ 	.word	0xfffffffd
	.align		4
        /*0018*/ 	.word	0x00000000
	.align		4
        /*001c*/ 	.word	0xfffffffc


//--------------------- .text._Z10matrix_addPdS_S_Pi --------------------------
	.section	.text._Z10matrix_addPdS_S_Pi,"ax",@progbits
	.align	128
        .global         _Z10matrix_addPdS_S_Pi
        .type           _Z10matrix_addPdS_S_Pi,@function
        .size           _Z10matrix_addPdS_S_Pi,(.L_x_1 - _Z10matrix_addPdS_S_Pi)
        .other          _Z10matrix_addPdS_S_Pi,@"STO_CUDA_ENTRY STV_DEFAULT"
_Z10matrix_addPdS_S_Pi:
.text._Z10matrix_addPdS_S_Pi:
[----:B------:R-:W-:Y:S08]  /*0000*/  LDC R1, c[0x0][0x37c] ;  /* 0x0000df00ff017b82 */ /* 0x000ff00000000800 */
[----:B------:R-:W0:Y:S01]  /*0010*/  LDC.64 R2, c[0x0][0x398] ;  /* 0x0000e600ff027b82 */ /* 0x000e220000000a00 */
[----:B------:R-:W0:Y:S01]  /*0020*/  LDCU.64 UR4, c[0x0][0x358] ;  /* 0x00006b00ff0477ac */ /* 0x000e220008000a00 */
[----:B------:R-:W1:Y:S06]  /*0030*/  S2R R11, SR_TID.X ;  /* 0x00000000000b7919 */ /* 0x000e6c0000002100 */
[----:B------:R-:W1:Y:S08]  /*0040*/  S2UR UR6, SR_CTAID.X ;  /* 0x00000000000679c3 */ /* 0x000e700000002500 */
[----:B------:R-:W2:Y:S01]  /*0050*/  LDC.64 R4, c[0x0][0x380] ;  /* 0x0000e000ff047b82 */ /* 0x000ea20000000a00 */
[----:B0-----:R-:W1:Y:S07]  /*0060*/  LDG.E R2, desc[UR4][R2.64] ;  /* 0x0000000402027981 */ /* 0x001e6e000c1e1900 */
[----:B------:R-:W0:Y:S08]  /*0070*/  LDC.64 R6, c[0x0][0x388] ;  /* 0x0000e200ff067b82 */ /* 0x000e300000000a00 */
[----:B------:R-:W3:Y:S01]  /*0080*/  LDC.64 R8, c[0x0][0x390] ;  /* 0x0000e400ff087b82 */ /* 0x000ee20000000a00 */
[----:B-1----:R-:W-:-:S04]  /*0090*/  IMAD R11, R2, UR6, R11 ;  /* 0x00000006020b7c24 */ /* 0x002fc8000f8e020b */
[----:B--2---:R-:W-:-:S04]  /*00a0*/  IMAD.WIDE.U32 R4, R11, 0x8, R4 ;  /* 0x000000080b047825 */ /* 0x004fc800078e0004 */
[C---:B0-----:R-:W-:Y:S02]  /*00b0*/  IMAD.WIDE.U32 R6, R11.reuse, 0x8, R6 ;  /* 0x000000080b067825 */ /* 0x041fe400078e0006 */
[----:B------:R-:W2:Y:S04]  /*00c0*/  LDG.E.64 R4, desc[UR4][R4.64] ;  /* 0x0000000404047981 */ /* 0x000ea8000c1e1b00 */
[----:B------:R-:W2:Y:S01]  /*00d0*/  LDG.E.64 R6, desc[UR4][R6.64] ;  /* 0x0000000406067981 */ /* 0x000ea2000c1e1b00 */
[----:B---3--:R-:W-:Y:S01]  /*00e0*/  IMAD.WIDE.U32 R8, R11, 0x8, R8 ;  /* 0x000000080b087825 */ /* 0x008fe200078e0008 */
[----:B--2---:R-:W-:-:S07]  /*00f0*/  DADD R2, R4, R6 ;  /* 0x0000000004027229 */ /* 0x004fce0000000006 */
[----:B------:R-:W-:Y:S01]  /*0100*/  STG.E.64 desc[UR4][R8.64], R2 ;  /* 0x0000000208007986 */ /* 0x000fe2000c101b04 */
[----:B------:R-:W-:Y:S05]  /*0110*/  EXIT ;  /* 0x000000000000794d */ /* 0x000fea0003800000 */
.L_x_0:
[----:B------:R-:W-:-:S00]  /*0120*/  BRA `(.L_x_0) ;  /* 0xfffffffc00fc7947 */ /* 0x000fc0000383ffff */
[----:B------:R-:W-:-:S00]  /*0130*/  NOP ;  /* 0x0000000000007918 */ /* 0x000fc00000000000 */
        /* <DEDUP_REMOVED lines=12> */
.L_x_1:


//--------------------- .nv.shared.reserved.0     --------------------------
	.section	.nv.shared.reserved.0,"aw",@nobits
	.weak		__nv_reservedSMEM_offset_0_alias
	.size		__nv_reservedSMEM_offset_0_alias, 0, 64
	.other		__nv_reservedSMEM_offset_0_alias,@"STO_CUDA_RESERVED_SHARED STV_DEFAULT"
__nv_reservedSMEM_offset_0_alias:
	.zero		0
	.zero		64


//--------------------- .nv.constant0._Z10matrix_addPdS_S_Pi --------------------------
	.section	.nv.constant0._Z10matrix_addPdS_S_Pi,"a",@progbits
	.sectionflags	@""
	.align	4
.nv.constant0._Z10matrix_addPdS_S_Pi:
	.zero		928


//--------------------- SYMBOLS --------------------------

	.type		.nv.reservedSmem.offset0,@object
	.size		.nv.reservedSmem.offset0,0x4
